	.headerflags	@"EF_CUDA_TEXMODE_UNIFIED EF_CUDA_64BIT_ADDRESS EF_CUDA_ACCELERATORS EF_CUDA_SM90 EF_CUDA_VIRTUAL_SM(EF_CUDA_SM90)"
	.elftype	@"ET_EXEC"


//--------------------- .nv.info                  --------------------------
	.section	.nv.info,"",@"SHT_CUDA_INFO"
	.align	4


	//----- nvinfo : EIATTR_REGCOUNT
	.align		4
        /*0000*/ 	.byte	0x04, 0x2f
        /*0002*/ 	.short	(.L_1 - .L_0)
	.align		4
.L_0:
        /*0004*/ 	.word	index@(triton_poi_fused_clone_1)
        /*0008*/ 	.word	0x0000000f


	//----- nvinfo : EIATTR_MIN_STACK_SIZE
	.align		4
.L_1:
        /*000c*/ 	.byte	0x04, 0x12
        /*000e*/ 	.short	(.L_3 - .L_2)
	.align		4
.L_2:
        /*0010*/ 	.word	index@(triton_poi_fused_clone_1)
        /*0014*/ 	.word	0x00000000


	//----- nvinfo : EIATTR_FRAME_SIZE
	.align		4
.L_3:
        /*0018*/ 	.byte	0x04, 0x11
        /*001a*/ 	.short	(.L_5 - .L_4)
	.align		4
.L_4:
        /*001c*/ 	.word	index@(triton_poi_fused_clone_1)
        /*0020*/ 	.word	0x00000000


	//----- nvinfo : EIATTR_MIN_STACK_SIZE
	.align		4
.L_5:
        /*0024*/ 	.byte	0x04, 0x12
        /*0026*/ 	.short	(.L_7 - .L_6)
	.align		4
.L_6:
        /*0028*/ 	.word	index@(triton_poi_fused_clone_1)
        /*002c*/ 	.word	0x00000000
.L_7:


//--------------------- .nv.info.triton_poi_fused_clone_1 --------------------------
	.section	.nv.info.triton_poi_fused_clone_1,"",@"SHT_CUDA_INFO"
	.sectionflags	@""
	.align	4


	//----- nvinfo : EIATTR_CUDA_API_VERSION
	.align		4
        /*0000*/ 	.byte	0x04, 0x37
        /*0002*/ 	.short	(.L_9 - .L_8)
.L_8:
        /*0004*/ 	.word	0x0000007c


	//----- nvinfo : EIATTR_KPARAM_INFO
	.align		4
.L_9:
        /*0008*/ 	.byte	0x04, 0x17
        /*000a*/ 	.short	(.L_11 - .L_10)
.L_10:
        /*000c*/ 	.word	0x00000000
        /*0010*/ 	.short	0x0003
        /*0012*/ 	.short	0x0014
        /*0014*/ 	.byte	0x00, 0xf0, 0x11, 0x00


	//----- nvinfo : EIATTR_KPARAM_INFO
	.align		4
.L_11:
        /*0018*/ 	.byte	0x04, 0x17
        /*001a*/ 	.short	(.L_13 - .L_12)
.L_12:
        /*001c*/ 	.word	0x00000000
        /*0020*/ 	.short	0x0002
        /*0022*/ 	.short	0x0010
        /*0024*/ 	.byte	0x00, 0xf0, 0x11, 0x00


	//----- nvinfo : EIATTR_KPARAM_INFO
	.align		4
.L_13:
        /*0028*/ 	.byte	0x04, 0x17
        /*002a*/ 	.short	(.L_15 - .L_14)
.L_14:
        /*002c*/ 	.word	0x00000000
        /*0030*/ 	.short	0x0001
        /*0032*/ 	.short	0x0008
        /*0034*/ 	.byte	0x00, 0xf4, 0x21, 0x00


	//----- nvinfo : EIATTR_KPARAM_INFO
	.align		4
.L_15:
        /*0038*/ 	.byte	0x04, 0x17
        /*003a*/ 	.short	(.L_17 - .L_16)
.L_16:
        /*003c*/ 	.word	0x00000000
        /*0040*/ 	.short	0x0000
        /*0042*/ 	.short	0x0000
        /*0044*/ 	.byte	0x00, 0xf4, 0x21, 0x00


	//----- nvinfo : EIATTR_SPARSE_MMA_MASK
	.align		4
.L_17:
        /*0048*/ 	.byte	0x03, 0x50
        /*004a*/ 	.short	0x0000


	//----- nvinfo : EIATTR_MAXREG_COUNT
	.align		4
        /*004c*/ 	.byte	0x03, 0x1b
        /*004e*/ 	.short	0x00ff


	//----- nvinfo : EIATTR_EXIT_INSTR_OFFSETS
	.align		4
        /*0050*/ 	.byte	0x04, 0x1c
        /*0052*/ 	.short	(.L_19 - .L_18)


	//   ....[0]....
.L_18:
        /*0054*/ 	.word	0x00000330


	//   ....[1]....
        /*0058*/ 	.word	0x000003a0


	//----- nvinfo : EIATTR_REQNTID
	.align		4
.L_19:
        /*005c*/ 	.byte	0x04, 0x10
        /*005e*/ 	.short	(.L_21 - .L_20)
.L_20:
        /*0060*/ 	.word	0x00000020
        /*0064*/ 	.word	0x00000001
        /*0068*/ 	.word	0x00000001


	//----- nvinfo : EIATTR_CBANK_PARAM_SIZE
	.align		4
.L_21:
        /*006c*/ 	.byte	0x03, 0x19
        /*006e*/ 	.short	0x0018


	//----- nvinfo : EIATTR_PARAM_CBANK
	.align		4
        /*0070*/ 	.byte	0x04, 0x0a
        /*0072*/ 	.short	(.L_23 - .L_22)
	.align		4
.L_22:
        /*0074*/ 	.word	index@(.nv.constant0.triton_poi_fused_clone_1)
        /*0078*/ 	.short	0x0210
        /*007a*/ 	.short	0x0018


	//----- nvinfo : EIATTR_SW_WAR
	.align		4
.L_23:
        /*007c*/ 	.byte	0x04, 0x36
        /*007e*/ 	.short	(.L_25 - .L_24)
.L_24:
        /*0080*/ 	.word	0x00000008
.L_25:


//--------------------- .nv.callgraph             --------------------------
	.section	.nv.callgraph,"",@"SHT_CUDA_CALLGRAPH"
	.align	4
	.sectionentsize	8
	.align		4
        /*0000*/ 	.word	0x00000000
	.align		4
        /*0004*/ 	.word	0xffffffff
	.align		4
        /*0008*/ 	.word	0x00000000
	.align		4
        /*000c*/ 	.word	0xfffffffe
	.align		4
        /*0010*/ 	.word	0x00000000
	.align		4
        /*0014*/ 	.word	0xfffffffd
	.align		4
        /*0018*/ 	.word	0x00000000
	.align		4
        /*001c*/ 	.word	0xfffffffc


//--------------------- .text.triton_poi_fused_clone_1 --------------------------
	.section	.text.triton_poi_fused_clone_1,"ax",@progbits
	.sectionflags	@"SHF_BARRIERS=1"
	.align	128
        .global         triton_poi_fused_clone_1
        .type           triton_poi_fused_clone_1,@function
        .size           triton_poi_fused_clone_1,(.L_x_1 - triton_poi_fused_clone_1)
        .other          triton_poi_fused_clone_1,@"STO_CUDA_ENTRY STV_DEFAULT"
triton_poi_fused_clone_1:
.text.triton_poi_fused_clone_1:
[----:B------:R-:W0:Y:S02]  /*0000*/  LDC R1, c[0x0][0x28] ;  /* 0x00000a00ff017b82 */ /* 0x000e240000000800 */
[----:B------:R-:W1:Y:S01]  /*0010*/  S2R R0, SR_CTAID.Y ;  /* 0x0000000000007919 */ /* 0x000e620000002600 */
[----:B------:R-:W2:Y:S01]  /*0020*/  LDC.64 R2, c[0x0][0x210] ;  /* 0x00008400ff027b82 */ /* 0x000ea20000000a00 */
[----:B------:R-:W-:Y:S01]  /*0030*/  ULDC.64 UR6, c[0x0][0x208] ;  /* 0x0000820000067ab9 */ /* 0x000fe20000000a00 */
[----:B------:R-:W3:Y:S01]  /*0040*/  S2R R12, SR_TID.X ;  /* 0x00000000000c7919 */ /* 0x000ee20000002100 */
[----:B------:R-:W4:Y:S01]  /*0050*/  S2R R6, SR_CTAID.X ;  /* 0x0000000000067919 */ /* 0x000f220000002500 */
[----:B-1----:R-:W-:Y:S02]  /*0060*/  IMAD.SHL.U32 R0, R0, 0x10, RZ ;  /* 0x0000001000007824 */ /* 0x002fe400078e00ff */
[----:B---3--:R-:W-:Y:S01]  /*0070*/  IMAD.SHL.U32 R5, R12, 0x2, RZ ;  /* 0x000000020c057824 */ /* 0x008fe200078e00ff */
[----:B------:R-:W-:Y:S01]  /*0080*/  SHF.R.U32.HI R9, RZ, 0x3, R12 ;  /* 0x00000003ff097819 */ /* 0x000fe2000001160c */
[----:B----4-:R-:W-:-:S03]  /*0090*/  IMAD.SHL.U32 R6, R6, 0x4, RZ ;  /* 0x0000000406067824 */ /* 0x010fc600078e00ff */
[----:B------:R-:W-:Y:S02]  /*00a0*/  LOP3.LUT R4, R0, 0xe, R5, 0xf8, !PT ;  /* 0x0000000e00047812 */ /* 0x000fe400078ef805 */
[----:B------:R-:W-:Y:S02]  /*00b0*/  SGXT.U32 R9, R9, 0x2 ;  /* 0x000000020909781a */ /* 0x000fe40000000000 */
[----:B------:R-:W-:-:S04]  /*00c0*/  SHF.R.S32.HI R7, RZ, 0x1f, R4 ;  /* 0x0000001fff077819 */ /* 0x000fc80000011404 */
[----:B------:R-:W-:Y:S02]  /*00d0*/  LEA.HI R8, R7, R4, RZ, 0x2 ;  /* 0x0000000407087211 */ /* 0x000fe400078f10ff */
[----:B------:R-:W-:Y:S02]  /*00e0*/  LOP3.LUT R7, R6, R9, RZ, 0xfc, !PT ;  /* 0x0000000906077212 */ /* 0x000fe400078efcff */
[C---:B------:R-:W-:Y:S01]  /*00f0*/  LOP3.LUT R11, R8.reuse, 0xfffffffc, RZ, 0xc0, !PT ;  /* 0xfffffffc080b7812 */ /* 0x040fe200078ec0ff */
[----:B------:R-:W-:Y:S01]  /*0100*/  IMAD.SHL.U32 R8, R8, 0x4, RZ ;  /* 0x0000000408087824 */ /* 0x000fe200078e00ff */
[----:B------:R-:W-:-:S03]  /*0110*/  ISETP.GE.AND P0, PT, R7, 0x4, PT ;  /* 0x000000040700780c */ /* 0x000fc60003f06270 */
[C---:B------:R-:W-:Y:S01]  /*0120*/  IMAD.IADD R10, R4.reuse, 0x1, -R11 ;  /* 0x00000001040a7824 */ /* 0x040fe200078e0a0b */
[----:B------:R-:W-:-:S03]  /*0130*/  ISETP.LT.AND P0, PT, R4, 0x10, !P0 ;  /* 0x000000100400780c */ /* 0x000fc60004701270 */
[----:B------:R-:W-:Y:S01]  /*0140*/  IMAD R10, R7, 0x4, R10 ;  /* 0x00000004070a7824 */ /* 0x000fe200078e020a */
[----:B------:R-:W-:-:S05]  /*0150*/  LOP3.LUT R7, R8, 0xfffffff0, RZ, 0xc0, !PT ;  /* 0xfffffff008077812 */ /* 0x000fca00078ec0ff */
[----:B------:R-:W-:Y:S01]  /*0160*/  IMAD.IADD R7, R10, 0x1, R7 ;  /* 0x000000010a077824 */ /* 0x000fe200078e0207 */
[----:B------:R-:W-:-:S03]  /*0170*/  CS2R R10, SRZ ;  /* 0x00000000000a7805 */ /* 0x000fc6000001ff00 */
[----:B--2---:R-:W-:-:S05]  /*0180*/  IMAD.WIDE R2, R7, 0x4, R2 ;  /* 0x0000000407027825 */ /* 0x004fca00078e0202 */
[----:B------:R1:W2:Y:S01]  /*0190*/  @P0 LDG.E.EL.64 R10, desc[UR6][R2.64] ;  /* 0x00000006020a0981 */ /* 0x0002a2000c2e1b00 */
[----:B------:R-:W3:Y:S01]  /*01a0*/  S2UR UR5, SR_CgaCtaId ;  /* 0x00000000000579c3 */ /* 0x000ee20000008800 */
[----:B------:R-:W-:Y:S01]  /*01b0*/  IMAD.SHL.U32 R4, R12, 0x8, RZ ;  /* 0x000000080c047824 */ /* 0x000fe200078e00ff */
[----:B------:R-:W-:Y:S01]  /*01c0*/  UMOV UR4, 0x400 ;  /* 0x0000040000047882 */ /* 0x000fe20000000000 */
[----:B------:R-:W-:Y:S02]  /*01d0*/  SHF.R.U32.HI R7, RZ, 0x1, R12 ;  /* 0x00000001ff077819 */ /* 0x000fe4000001160c */
[----:B------:R-:W-:Y:S02]  /*01e0*/  LOP3.LUT R6, R6, 0x2, R5, 0xf8, !PT ;  /* 0x0000000206067812 */ /* 0x000fe400078ef805 */
[----:B------:R-:W-:Y:S02]  /*01f0*/  LOP3.LUT R4, R4, 0x38, RZ, 0xc0, !PT ;  /* 0x0000003804047812 */ /* 0x000fe400078ec0ff */
[----:B------:R-:W-:-:S02]  /*0200*/  SGXT.U32 R7, R7, 0x4 ;  /* 0x000000040707781a */ /* 0x000fc40000000000 */
[C---:B------:R-:W-:Y:S02]  /*0210*/  LOP3.LUT R9, R4.reuse, R9, RZ, 0xfc, !PT ;  /* 0x0000000904097212 */ /* 0x040fe400078efcff */
[C---:B-1----:R-:W-:Y:S02]  /*0220*/  LOP3.LUT R2, R4.reuse, 0x4, RZ, 0xfc, !PT ;  /* 0x0000000404027812 */ /* 0x042fe400078efcff */
[-C--:B------:R-:W-:Y:S02]  /*0230*/  LEA.HI R4, R4, R9.reuse, RZ, 0x1e ;  /* 0x0000000904047211 */ /* 0x080fe400078ff0ff */
[----:B------:R-:W-:Y:S02]  /*0240*/  LEA.HI R2, R2, R9, RZ, 0x1e ;  /* 0x0000000902027211 */ /* 0x000fe400078ff0ff */
[----:B------:R-:W-:Y:S02]  /*0250*/  LOP3.LUT R7, R0, R7, RZ, 0xfc, !PT ;  /* 0x0000000700077212 */ /* 0x000fe400078efcff */
[----:B------:R-:W-:-:S02]  /*0260*/  ISETP.GE.AND P0, PT, R6, 0x4, PT ;  /* 0x000000040600780c */ /* 0x000fc40003f06270 */
[----:B------:R-:W-:Y:S01]  /*0270*/  LOP3.LUT R0, R5, 0x3e, RZ, 0xc0, !PT ;  /* 0x0000003e05007812 */ /* 0x000fe200078ec0ff */
[----:B---3--:R-:W-:Y:S01]  /*0280*/  UPRMT UR4, UR5, 0x654, UR4 ;  /* 0x0000065405047896 */ /* 0x008fe20008000004 */
[----:B------:R-:W-:Y:S02]  /*0290*/  SHF.R.U32.HI R5, RZ, 0x2, R5 ;  /* 0x00000002ff057819 */ /* 0x000fe40000011605 */
[----:B------:R-:W-:Y:S02]  /*02a0*/  ISETP.LT.AND P0, PT, R7, 0x10, !P0 ;  /* 0x000000100700780c */ /* 0x000fe40004701270 */
[----:B------:R-:W-:Y:S02]  /*02b0*/  SGXT.U32 R5, R5, 0x4 ;  /* 0x000000040505781a */ /* 0x000fe40000000000 */
[----:B------:R-:W-:Y:S02]  /*02c0*/  LEA R3, R4, UR4, 0x2 ;  /* 0x0000000404037c11 */ /* 0x000fe4000f8e10ff */
[----:B------:R-:W-:Y:S01]  /*02d0*/  LEA R2, R2, UR4, 0x2 ;  /* 0x0000000402027c11 */ /* 0x000fe2000f8e10ff */
[----:B------:R-:W-:-:S05]  /*02e0*/  IMAD.IADD R0, R0, 0x1, R5 ;  /* 0x0000000100007824 */ /* 0x000fca00078e0205 */
[----:B------:R-:W-:Y:S01]  /*02f0*/  LEA R0, R0, UR4, 0x2 ;  /* 0x0000000400007c11 */ /* 0x000fe2000f8e10ff */
[----:B--2---:R1:W-:Y:S04]  /*0300*/  STS [R3], R10 ;  /* 0x0000000a03007388 */ /* 0x0043e80000000800 */
[----:B------:R1:W-:Y:S01]  /*0310*/  STS [R2+0x10], R11 ;  /* 0x0000100b02007388 */ /* 0x0003e20000000800 */
[----:B------:R-:W-:Y:S06]  /*0320*/  BAR.SYNC.DEFER_BLOCKING 0x0 ;  /* 0x0000000000007b1d */ /* 0x000fec0000010000 */
[----:B-1----:R-:W-:Y:S05]  /*0330*/  @!P0 EXIT ;  /* 0x000000000000894d */ /* 0x002fea0003800000 */
[----:B------:R-:W-:Y:S01]  /*0340*/  LDS R4, [R0] ;  /* 0x0000000000047984 */ /* 0x000fe20000000800 */
[----:B------:R-:W0:Y:S01]  /*0350*/  LDC.64 R2, c[0x0][0x218] ;  /* 0x00008600ff027b82 */ /* 0x000e220000000a00 */
[----:B------:R-:W-:Y:S02]  /*0360*/  IMAD R7, R7, 0x4, R6 ;  /* 0x0000000407077824 */ /* 0x000fe400078e0206 */
[----:B------:R-:W1:Y:S02]  /*0370*/  LDS R5, [R0+0x4] ;  /* 0x0000040000057984 */ /* 0x000e640000000800 */
[----:B0-----:R-:W-:-:S05]  /*0380*/  IMAD.WIDE R2, R7, 0x4, R2 ;  /* 0x0000000407027825 */ /* 0x001fca00078e0202 */
[----:B-1----:R-:W-:Y:S01]  /*0390*/  STG.E.64 desc[UR6][R2.64], R4 ;  /* 0x0000000402007986 */ /* 0x002fe2000c101b06 */
[----:B------:R-:W-:Y:S05]  /*03a0*/  EXIT ;  /* 0x000000000000794d */ /* 0x000fea0003800000 */
.L_x_0:
[----:B------:R-:W-:-:S00]  /*03b0*/  BRA `(.L_x_0) ;  /* 0xfffffffc00fc7947 */ /* 0x000fc0000383ffff */
[----:B------:R-:W-:-:S00]  /*03c0*/  NOP ;  /* 0x0000000000007918 */ /* 0x000fc00000000000 */
        /* <DEDUP_REMOVED lines=11> */
.L_x_1:


//--------------------- .nv.shared.triton_poi_fused_clone_1 --------------------------
	.section	.nv.shared.triton_poi_fused_clone_1,"aw",@nobits
	.sectionflags	@""
	.align	16
	.zero		1024


//--------------------- .nv.constant0.triton_poi_fused_clone_1 --------------------------
	.section	.nv.constant0.triton_poi_fused_clone_1,"a",@progbits
	.sectionflags	@""
	.align	4
.nv.constant0.triton_poi_fused_clone_1:
	.zero		552
